//
// Generated by NVIDIA NVVM Compiler
//
// Compiler Build ID: CL-36424714
// Cuda compilation tools, release 13.0, V13.0.88
// Based on NVVM 20.0.0
//

.version 9.0
.target sm_100
.address_size 64

	// .globl	default_function_kernel

.visible .entry default_function_kernel(
	.param .u64 .ptr .align 1 default_function_kernel_param_0,
	.param .u64 .ptr .align 1 default_function_kernel_param_1
)
.maxntid 6
{
	.reg .pred 	%p<2>;
	.reg .b32 	%r<8>;
	.reg .b32 	%f<56>;
	.reg .b64 	%rd<15>;

	ld.param.u64 	%rd5, [default_function_kernel_param_0];
	ld.param.u64 	%rd6, [default_function_kernel_param_1];
	cvta.to.global.u64 	%rd7, %rd6;
	cvta.to.global.u64 	%rd8, %rd5;
	mov.u32 	%r4, %ctaid.x;
	mov.u32 	%r5, %tid.x;
	mad.lo.s32 	%r6, %r4, 6, %r5;
	mul.wide.u32 	%rd9, %r6, 4;
	add.s64 	%rd1, %rd8, %rd9;
	mul.wide.u32 	%rd10, %r4, 3744;
	mul.wide.u32 	%rd11, %r5, 624;
	add.s64 	%rd12, %rd10, %rd11;
	add.s64 	%rd13, %rd12, %rd7;
	add.s64 	%rd14, %rd13, 52;
	mov.b32 	%r7, 0;
	mov.f32 	%f55, 0fFF7FFFFD;
$L__BB0_1:
	ld.global.nc.f32 	%f4, [%rd14+-52];
	max.f32 	%f5, %f55, %f4;
	ld.global.nc.f32 	%f6, [%rd14+-48];
	max.f32 	%f7, %f5, %f6;
	ld.global.nc.f32 	%f8, [%rd14+-44];
	max.f32 	%f9, %f7, %f8;
	ld.global.nc.f32 	%f10, [%rd14+-40];
	max.f32 	%f11, %f9, %f10;
	ld.global.nc.f32 	%f12, [%rd14+-36];
	max.f32 	%f13, %f11, %f12;
	ld.global.nc.f32 	%f14, [%rd14+-32];
	max.f32 	%f15, %f13, %f14;
	ld.global.nc.f32 	%f16, [%rd14+-28];
	max.f32 	%f17, %f15, %f16;
	ld.global.nc.f32 	%f18, [%rd14+-24];
	max.f32 	%f19, %f17, %f18;
	ld.global.nc.f32 	%f20, [%rd14+-20];
	max.f32 	%f21, %f19, %f20;
	ld.global.nc.f32 	%f22, [%rd14+-16];
	max.f32 	%f23, %f21, %f22;
	ld.global.nc.f32 	%f24, [%rd14+-12];
	max.f32 	%f25, %f23, %f24;
	ld.global.nc.f32 	%f26, [%rd14+-8];
	max.f32 	%f27, %f25, %f26;
	ld.global.nc.f32 	%f28, [%rd14+-4];
	max.f32 	%f29, %f27, %f28;
	ld.global.nc.f32 	%f30, [%rd14];
	max.f32 	%f31, %f29, %f30;
	ld.global.nc.f32 	%f32, [%rd14+4];
	max.f32 	%f33, %f31, %f32;
	ld.global.nc.f32 	%f34, [%rd14+8];
	max.f32 	%f35, %f33, %f34;
	ld.global.nc.f32 	%f36, [%rd14+12];
	max.f32 	%f37, %f35, %f36;
	ld.global.nc.f32 	%f38, [%rd14+16];
	max.f32 	%f39, %f37, %f38;
	ld.global.nc.f32 	%f40, [%rd14+20];
	max.f32 	%f41, %f39, %f40;
	ld.global.nc.f32 	%f42, [%rd14+24];
	max.f32 	%f43, %f41, %f42;
	ld.global.nc.f32 	%f44, [%rd14+28];
	max.f32 	%f45, %f43, %f44;
	ld.global.nc.f32 	%f46, [%rd14+32];
	max.f32 	%f47, %f45, %f46;
	ld.global.nc.f32 	%f48, [%rd14+36];
	max.f32 	%f49, %f47, %f48;
	ld.global.nc.f32 	%f50, [%rd14+40];
	max.f32 	%f51, %f49, %f50;
	ld.global.nc.f32 	%f52, [%rd14+44];
	max.f32 	%f53, %f51, %f52;
	ld.global.nc.f32 	%f54, [%rd14+48];
	max.f32 	%f55, %f53, %f54;
	add.s32 	%r7, %r7, 2;
	add.s64 	%rd14, %rd14, 104;
	setp.ne.s32 	%p1, %r7, 12;
	@%p1 bra 	$L__BB0_1;
	st.global.f32 	[%rd1], %f55;
	ret;

}


// ===== COMPILED SASS (sm_100) =====

	.target	sm_100

	.elftype	@"ET_EXEC"


//--------------------- .note.nv.tkinfo           --------------------------
	.section	.note.nv.tkinfo,"",@"SHT_NOTE"
	.sectionflags	@"SHF_NOTE_NV_TKINFO"
	.tkinfo
        /*0018*/ 	.word	0x00000002
        /*0030*/ 	.string	""
        /*0030*/ 	.string	"ptxas"
        /*0030*/ 	.string	"Cuda compilation tools, release 13.0, V13.0.88"
        /*0030*/ 	.string	"Build cuda_13.0.r13.0/compiler.36424714_0"
        /*0030*/ 	.string	"-arch sm_100 -m 64 "



//--------------------- .note.nv.cuinfo           --------------------------
	.section	.note.nv.cuinfo,"",@"SHT_NOTE"
	.sectionflags	@"SHF_NOTE_NV_CUINFO"
        /*0018*/ 	.short	0x0002
        /*001a*/ 	.short	0x0064
        /*001c*/ 	.short	0x0082
	.zero		2


//--------------------- .nv.info                  --------------------------
	.section	.nv.info,"",@"SHT_CUDA_INFO"
	.align	4


	//----- nvinfo : EIATTR_REGCOUNT
	.align		4
        /*0000*/ 	.byte	0x04, 0x2f
        /*0002*/ 	.short	(.L_1 - .L_0)
	.align		4
.L_0:
        /*0004*/ 	.word	index@(default_function_kernel)
        /*0008*/ 	.word	0x00000022


	//----- nvinfo : EIATTR_FRAME_SIZE
	.align		4
.L_1:
        /*000c*/ 	.byte	0x04, 0x11
        /*000e*/ 	.short	(.L_3 - .L_2)
	.align		4
.L_2:
        /*0010*/ 	.word	index@(default_function_kernel)
        /*0014*/ 	.word	0x00000000


	//----- nvinfo : EIATTR_MIN_STACK_SIZE
	.align		4
.L_3:
        /*0018*/ 	.byte	0x04, 0x12
        /*001a*/ 	.short	(.L_5 - .L_4)
	.align		4
.L_4:
        /*001c*/ 	.word	index@(default_function_kernel)
        /*0020*/ 	.word	0x00000000
.L_5:


//--------------------- .nv.compat                --------------------------
	.section	.nv.compat,"",@"SHT_CUDA_COMPAT_INFO"
	.align	4
        /*0000*/ 	.byte	0x02, 0x09, 0x00, 0x00, 0x02, 0x02, 0x01, 0x00, 0x02, 0x05, 0x05, 0x00, 0x03, 0x07, 0x01, 0x01
        /*0010*/ 	.byte	0x02, 0x03, 0x00, 0x00, 0x02, 0x06, 0x01, 0x00, 0x04, 0x0b, 0x08, 0x00, 0x09, 0x00, 0x00, 0x00
        /*0020*/ 	.byte	0x00, 0x00, 0x00, 0x00


//--------------------- .nv.info.default_function_kernel --------------------------
	.section	.nv.info.default_function_kernel,"",@"SHT_CUDA_INFO"
	.sectionflags	@""
	.align	4


	//----- nvinfo : EIATTR_CUDA_API_VERSION
	.align		4
        /*0000*/ 	.byte	0x04, 0x37
        /*0002*/ 	.short	(.L_7 - .L_6)
.L_6:
        /*0004*/ 	.word	0x00000082


	//----- nvinfo : EIATTR_KPARAM_INFO
	.align		4
.L_7:
        /*0008*/ 	.byte	0x04, 0x17
        /*000a*/ 	.short	(.L_9 - .L_8)
.L_8:
        /*000c*/ 	.word	0x00000000
        /*0010*/ 	.short	0x0001
        /*0012*/ 	.short	0x0008
        /*0014*/ 	.byte	0x00, 0xf5, 0x21, 0x00


	//----- nvinfo : EIATTR_KPARAM_INFO
	.align		4
.L_9:
        /*0018*/ 	.byte	0x04, 0x17
        /*001a*/ 	.short	(.L_11 - .L_10)
.L_10:
        /*001c*/ 	.word	0x00000000
        /*0020*/ 	.short	0x0000
        /*0022*/ 	.short	0x0000
        /*0024*/ 	.byte	0x00, 0xf5, 0x21, 0x00


	//----- nvinfo : EIATTR_SPARSE_MMA_MASK
	.align		4
.L_11:
        /*0028*/ 	.byte	0x03, 0x50
        /*002a*/ 	.short	0x0000


	//----- nvinfo : EIATTR_MAXREG_COUNT
	.align		4
        /*002c*/ 	.byte	0x03, 0x1b
        /*002e*/ 	.short	0x00ff


	//----- nvinfo : EIATTR_MERCURY_ISA_VERSION
	.align		4
        /*0030*/ 	.byte	0x03, 0x5f
        /*0032*/ 	.short	0x0101


	//----- nvinfo : EIATTR_VRC_CTA_INIT_COUNT
	.align		4
        /*0034*/ 	.byte	0x02, 0x4a
	.zero		1
	.zero		1


	//----- nvinfo : EIATTR_EXIT_INSTR_OFFSETS
	.align		4
        /*0038*/ 	.byte	0x04, 0x1c
        /*003a*/ 	.short	(.L_13 - .L_12)


	//   ....[0]....
.L_12:
        /*003c*/ 	.word	0x000003c0


	//----- nvinfo : EIATTR_MAX_THREADS
	.align		4
.L_13:
        /*0040*/ 	.byte	0x04, 0x05
        /*0042*/ 	.short	(.L_15 - .L_14)
.L_14:
        /*0044*/ 	.word	0x00000006
        /*0048*/ 	.word	0x00000001
        /*004c*/ 	.word	0x00000001


	//----- nvinfo : EIATTR_CBANK_PARAM_SIZE
	.align		4
.L_15:
        /*0050*/ 	.byte	0x03, 0x19
        /*0052*/ 	.short	0x0010


	//----- nvinfo : EIATTR_PARAM_CBANK
	.align		4
        /*0054*/ 	.byte	0x04, 0x0a
        /*0056*/ 	.short	(.L_17 - .L_16)
	.align		4
.L_16:
        /*0058*/ 	.word	index@(.nv.constant0.default_function_kernel)
        /*005c*/ 	.short	0x0380
        /*005e*/ 	.short	0x0010


	//----- nvinfo : EIATTR_SW_WAR
	.align		4
.L_17:
        /*0060*/ 	.byte	0x04, 0x36
        /*0062*/ 	.short	(.L_19 - .L_18)
.L_18:
        /*0064*/ 	.word	0x00000008
.L_19:


//--------------------- .nv.callgraph             --------------------------
	.section	.nv.callgraph,"",@"SHT_CUDA_CALLGRAPH"
	.align	4
	.sectionentsize	8
	.align		4
        /*0000*/ 	.word	0x00000000
	.align		4
        /*0004*/ 	.word	0xffffffff
	.align		4
        /*0008*/ 	.word	0x00000000
	.align		4
        /*000c*/ 	.word	0xfffffffe
	.align		4
        /*0010*/ 	.word	0x00000000
	.align		4
        /*0014*/ 	.word	0xfffffffd
	.align		4
        /*0018*/ 	.word	0x00000000
	.align		4
        /*001c*/ 	.word	0xfffffffc


//--------------------- .text.default_function_kernel --------------------------
	.section	.text.default_function_kernel,"ax",@progbits
	.align	128
        .global         default_function_kernel
        .type           default_function_kernel,@function
        .size           default_function_kernel,(.L_x_2 - default_function_kernel)
        .other          default_function_kernel,@"STO_CUDA_ENTRY STV_DEFAULT"
default_function_kernel:
.text.default_function_kernel:
[----:B------:R-:W-:Y:S01]  /*0000*/  LDC R1, c[0x0][0x37c] ;  /* 0x0000df00ff017b82 */ /* 0x000fe20000000800 */
[----:B------:R-:W0:Y:S01]  /*0010*/  S2R R0, SR_TID.X ;  /* 0x0000000000007919 */ /* 0x000e220000002100 */
[----:B------:R-:W1:Y:S06]  /*0020*/  LDCU.64 UR4, c[0x0][0x388] ;  /* 0x00007100ff0477ac */ /* 0x000e6c0008000a00 */
[----:B------:R-:W2:Y:S01]  /*0030*/  LDC.64 R6, c[0x0][0x380] ;  /* 0x0000e000ff067b82 */ /* 0x000ea20000000a00 */
[----:B------:R-:W3:Y:S01]  /*0040*/  S2R R9, SR_CTAID.X ;  /* 0x0000000000097919 */ /* 0x000ee20000002500 */
[----:B------:R-:W4:Y:S01]  /*0050*/  LDCU.64 UR6, c[0x0][0x358] ;  /* 0x00006b00ff0677ac */ /* 0x000f220008000a00 */
[----:B0-----:R-:W-:-:S04]  /*0060*/  IMAD.WIDE.U32 R2, R0, 0x270, RZ ;  /* 0x0000027000027825 */ /* 0x001fc800078e00ff */
[----:B---3--:R-:W-:-:S04]  /*0070*/  IMAD.WIDE.U32 R4, R9, 0xea0, R2 ;  /* 0x00000ea009047825 */ /* 0x008fc800078e0002 */
[----:B------:R-:W-:Y:S01]  /*0080*/  IMAD R3, R9, 0x6, R0 ;  /* 0x0000000609037824 */ /* 0x000fe200078e0200 */
[----:B-1----:R-:W-:Y:S01]  /*0090*/  IADD3 R4, P0, PT, R4, UR4, RZ ;  /* 0x0000000404047c10 */ /* 0x002fe2000ff1e0ff */
[----:B------:R-:W-:Y:S02]  /*00a0*/  UMOV UR4, URZ ;  /* 0x000000ff00047c82 */ /* 0x000fe40008000000 */
[----:B--2---:R-:W-:Y:S01]  /*00b0*/  IMAD.WIDE.U32 R2, R3, 0x4, R6 ;  /* 0x0000000403027825 */ /* 0x004fe200078e0006 */
[----:B------:R-:W-:-:S03]  /*00c0*/  IADD3 R4, P1, PT, R4, 0x34, RZ ;  /* 0x0000003404047810 */ /* 0x000fc60007f3e0ff */
[----:B------:R-:W-:Y:S01]  /*00d0*/  IMAD.MOV.U32 R7, RZ, RZ, -0x800003 ;  /* 0xff7ffffdff077424 */ /* 0x000fe200078e00ff */
[----:B----4-:R-:W-:-:S09]  /*00e0*/  IADD3.X R5, PT, PT, RZ, UR5, R5, P1, P0 ;  /* 0x00000005ff057c10 */ /* 0x010fd20008fe0405 */
.L_x_0:
[----:B------:R-:W2:Y:S04]  /*00f0*/  LDG.E.CONSTANT R0, desc[UR6][R4.64+-0x34] ;  /* 0xffffcc0604007981 */ /* 0x000ea8000c1e9900 */
[----:B------:R-:W2:Y:S04]  /*0100*/  LDG.E.CONSTANT R6, desc[UR6][R4.64+-0x30] ;  /* 0xffffd00604067981 */ /* 0x000ea8000c1e9900 */
[----:B------:R-:W3:Y:S04]  /*0110*/  LDG.E.CONSTANT R9, desc[UR6][R4.64+-0x2c] ;  /* 0xffffd40604097981 */ /* 0x000ee8000c1e9900 */
[----:B------:R-:W3:Y:S04]  /*0120*/  LDG.E.CONSTANT R8, desc[UR6][R4.64+-0x28] ;  /* 0xffffd80604087981 */ /* 0x000ee8000c1e9900 */
[----:B------:R-:W4:Y:S04]  /*0130*/  LDG.E.CONSTANT R11, desc[UR6][R4.64+-0x24] ;  /* 0xffffdc06040b7981 */ /* 0x000f28000c1e9900 */
[----:B------:R-:W4:Y:S04]  /*0140*/  LDG.E.CONSTANT R10, desc[UR6][R4.64+-0x20] ;  /* 0xffffe006040a7981 */ /* 0x000f28000c1e9900 */
[----:B------:R-:W5:Y:S04]  /*0150*/  LDG.E.CONSTANT R13, desc[UR6][R4.64+-0x1c] ;  /* 0xffffe406040d7981 */ /* 0x000f68000c1e9900 */
        /* <DEDUP_REMOVED lines=18> */
[----:B------:R0:W5:Y:S01]  /*0280*/  LDG.E.CONSTANT R30, desc[UR6][R4.64+0x30] ;  /* 0x00003006041e7981 */ /* 0x000162000c1e9900 */
[----:B------:R-:W-:-:S04]  /*0290*/  UIADD3 UR4, UPT, UPT, UR4, 0x2, URZ ;  /* 0x0000000204047890 */ /* 0x000fc8000fffe0ff */
[----:B------:R-:W-:Y:S01]  /*02a0*/  UISETP.NE.AND UP0, UPT, UR4, 0xc, UPT ;  /* 0x0000000c0400788c */ /* 0x000fe2000bf05270 */
[----:B0-----:R-:W-:-:S05]  /*02b0*/  IADD3 R4, P0, PT, R4, 0x68, RZ ;  /* 0x0000006804047810 */ /* 0x001fca0007f1e0ff */
[----:B------:R-:W-:Y:S01]  /*02c0*/  IMAD.X R5, RZ, RZ, R5, P0 ;  /* 0x000000ffff057224 */ /* 0x000fe200000e0605 */
[----:B--2---:R-:W-:-:S04]  /*02d0*/  FMNMX3 R0, R7, R0, R6, !PT ;  /* 0x0000000007007276 */ /* 0x004fc80007800006 */
[----:B---3--:R-:W-:-:S04]  /*02e0*/  FMNMX3 R0, R0, R9, R8, !PT ;  /* 0x0000000900007276 */ /* 0x008fc80007800008 */
[----:B----4-:R-:W-:-:S04]  /*02f0*/  FMNMX3 R0, R0, R11, R10, !PT ;  /* 0x0000000b00007276 */ /* 0x010fc8000780000a */
[----:B-----5:R-:W-:-:S04]  /*0300*/  FMNMX3 R0, R0, R13, R12, !PT ;  /* 0x0000000d00007276 */ /* 0x020fc8000780000c */
[----:B------:R-:W-:-:S04]  /*0310*/  FMNMX3 R0, R0, R15, R14, !PT ;  /* 0x0000000f00007276 */ /* 0x000fc8000780000e */
[----:B------:R-:W-:-:S04]  /*0320*/  FMNMX3 R0, R0, R17, R16, !PT ;  /* 0x0000001100007276 */ /* 0x000fc80007800010 */
[----:B------:R-:W-:-:S04]  /*0330*/  FMNMX3 R0, R0, R19, R18, !PT ;  /* 0x0000001300007276 */ /* 0x000fc80007800012 */
[----:B------:R-:W-:-:S04]  /*0340*/  FMNMX3 R0, R0, R21, R20, !PT ;  /* 0x0000001500007276 */ /* 0x000fc80007800014 */
[----:B------:R-:W-:-:S04]  /*0350*/  FMNMX3 R0, R0, R23, R22, !PT ;  /* 0x0000001700007276 */ /* 0x000fc80007800016 */
[----:B------:R-:W-:-:S04]  /*0360*/  FMNMX3 R0, R0, R25, R24, !PT ;  /* 0x0000001900007276 */ /* 0x000fc80007800018 */
[----:B------:R-:W-:-:S04]  /*0370*/  FMNMX3 R0, R0, R27, R26, !PT ;  /* 0x0000001b00007276 */ /* 0x000fc8000780001a */
[----:B------:R-:W-:-:S04]  /*0380*/  FMNMX3 R0, R0, R29, R28, !PT ;  /* 0x0000001d00007276 */ /* 0x000fc8000780001c */
[----:B------:R-:W-:Y:S01]  /*0390*/  FMNMX3 R7, R0, R31, R30, !PT ;  /* 0x0000001f00077276 */ /* 0x000fe2000780001e */
[----:B------:R-:W-:Y:S06]  /*03a0*/  BRA.U UP0, `(.L_x_0) ;  /* 0xfffffffd00507547 */ /* 0x000fec000b83ffff */
[----:B------:R-:W-:Y:S01]  /*03b0*/  STG.E desc[UR6][R2.64], R7 ;  /* 0x0000000702007986 */ /* 0x000fe2000c101906 */
[----:B------:R-:W-:Y:S05]  /*03c0*/  EXIT ;  /* 0x000000000000794d */ /* 0x000fea0003800000 */
.L_x_1:
[----:B------:R-:W-:-:S00]  /*03d0*/  BRA `(.L_x_1) ;  /* 0xfffffffc00fc7947 */ /* 0x000fc0000383ffff */
[----:B------:R-:W-:-:S00]  /*03e0*/  NOP ;  /* 0x0000000000007918 */ /* 0x000fc00000000000 */
        /* <DEDUP_REMOVED lines=9> */
.L_x_2:


//--------------------- .nv.shared.reserved.0     --------------------------
	.section	.nv.shared.reserved.0,"aw",@nobits
	.weak		__nv_reservedSMEM_offset_0_alias
	.size		__nv_reservedSMEM_offset_0_alias, 0, 64
	.other		__nv_reservedSMEM_offset_0_alias,@"STO_CUDA_RESERVED_SHARED STV_DEFAULT"
__nv_reservedSMEM_offset_0_alias:
	.zero		0
	.zero		64


//--------------------- .nv.constant0.default_function_kernel --------------------------
	.section	.nv.constant0.default_function_kernel,"a",@progbits
	.sectionflags	@""
	.align	4
.nv.constant0.default_function_kernel:
	.zero		912


//--------------------- SYMBOLS --------------------------

	.type		.nv.reservedSmem.offset0,@object
	.size		.nv.reservedSmem.offset0,0x4
